	.headerflags	@"EF_CUDA_TEXMODE_UNIFIED EF_CUDA_64BIT_ADDRESS EF_CUDA_ACCELERATORS EF_CUDA_SM90 EF_CUDA_VIRTUAL_SM(EF_CUDA_SM90)"
	.elftype	@"ET_EXEC"


//--------------------- .nv.info                  --------------------------
	.section	.nv.info,"",@"SHT_CUDA_INFO"
	.align	4


	//----- nvinfo : EIATTR_REGCOUNT
	.align		4
        /*0000*/ 	.byte	0x04, 0x2f
        /*0002*/ 	.short	(.L_1 - .L_0)
	.align		4
.L_0:
        /*0004*/ 	.word	index@(triton_poi_fused_add_reflection_pad2d_relu_5)
        /*0008*/ 	.word	0x00000020


	//----- nvinfo : EIATTR_MIN_STACK_SIZE
	.align		4
.L_1:
        /*000c*/ 	.byte	0x04, 0x12
        /*000e*/ 	.short	(.L_3 - .L_2)
	.align		4
.L_2:
        /*0010*/ 	.word	index@(triton_poi_fused_add_reflection_pad2d_relu_5)
        /*0014*/ 	.word	0x00000000


	//----- nvinfo : EIATTR_FRAME_SIZE
	.align		4
.L_3:
        /*0018*/ 	.byte	0x04, 0x11
        /*001a*/ 	.short	(.L_5 - .L_4)
	.align		4
.L_4:
        /*001c*/ 	.word	index@(triton_poi_fused_add_reflection_pad2d_relu_5)
        /*0020*/ 	.word	0x00000000


	//----- nvinfo : EIATTR_MIN_STACK_SIZE
	.align		4
.L_5:
        /*0024*/ 	.byte	0x04, 0x12
        /*0026*/ 	.short	(.L_7 - .L_6)
	.align		4
.L_6:
        /*0028*/ 	.word	index@(triton_poi_fused_add_reflection_pad2d_relu_5)
        /*002c*/ 	.word	0x00000000
.L_7:


//--------------------- .nv.info.triton_poi_fused_add_reflection_pad2d_relu_5 --------------------------
	.section	.nv.info.triton_poi_fused_add_reflection_pad2d_relu_5,"",@"SHT_CUDA_INFO"
	.sectionflags	@""
	.align	4


	//----- nvinfo : EIATTR_CUDA_API_VERSION
	.align		4
        /*0000*/ 	.byte	0x04, 0x37
        /*0002*/ 	.short	(.L_9 - .L_8)
.L_8:
        /*0004*/ 	.word	0x0000007c


	//----- nvinfo : EIATTR_KPARAM_INFO
	.align		4
.L_9:
        /*0008*/ 	.byte	0x04, 0x17
        /*000a*/ 	.short	(.L_11 - .L_10)
.L_10:
        /*000c*/ 	.word	0x00000000
        /*0010*/ 	.short	0x0003
        /*0012*/ 	.short	0x0018
        /*0014*/ 	.byte	0x00, 0xf0, 0x11, 0x00


	//----- nvinfo : EIATTR_KPARAM_INFO
	.align		4
.L_11:
        /*0018*/ 	.byte	0x04, 0x17
        /*001a*/ 	.short	(.L_13 - .L_12)
.L_12:
        /*001c*/ 	.word	0x00000000
        /*0020*/ 	.short	0x0002
        /*0022*/ 	.short	0x0010
        /*0024*/ 	.byte	0x00, 0xf4, 0x21, 0x00


	//----- nvinfo : EIATTR_KPARAM_INFO
	.align		4
.L_13:
        /*0028*/ 	.byte	0x04, 0x17
        /*002a*/ 	.short	(.L_15 - .L_14)
.L_14:
        /*002c*/ 	.word	0x00000000
        /*0030*/ 	.short	0x0001
        /*0032*/ 	.short	0x0008
        /*0034*/ 	.byte	0x00, 0xf4, 0x21, 0x00


	//----- nvinfo : EIATTR_KPARAM_INFO
	.align		4
.L_15:
        /*0038*/ 	.byte	0x04, 0x17
        /*003a*/ 	.short	(.L_17 - .L_16)
.L_16:
        /*003c*/ 	.word	0x00000000
        /*0040*/ 	.short	0x0000
        /*0042*/ 	.short	0x0000
        /*0044*/ 	.byte	0x00, 0xf4, 0x21, 0x00


	//----- nvinfo : EIATTR_SPARSE_MMA_MASK
	.align		4
.L_17:
        /*0048*/ 	.byte	0x03, 0x50
        /*004a*/ 	.short	0x0000


	//----- nvinfo : EIATTR_MAXREG_COUNT
	.align		4
        /*004c*/ 	.byte	0x03, 0x1b
        /*004e*/ 	.short	0x00ff


	//----- nvinfo : EIATTR_EXIT_INSTR_OFFSETS
	.align		4
        /*0050*/ 	.byte	0x04, 0x1c
        /*0052*/ 	.short	(.L_19 - .L_18)


	//   ....[0]....
.L_18:
        /*0054*/ 	.word	0x00000e30


	//   ....[1]....
        /*0058*/ 	.word	0x00000e50


	//----- nvinfo : EIATTR_REQNTID
	.align		4
.L_19:
        /*005c*/ 	.byte	0x04, 0x10
        /*005e*/ 	.short	(.L_21 - .L_20)
.L_20:
        /*0060*/ 	.word	0x00000080
        /*0064*/ 	.word	0x00000001
        /*0068*/ 	.word	0x00000001


	//----- nvinfo : EIATTR_CBANK_PARAM_SIZE
	.align		4
.L_21:
        /*006c*/ 	.byte	0x03, 0x19
        /*006e*/ 	.short	0x001c


	//----- nvinfo : EIATTR_PARAM_CBANK
	.align		4
        /*0070*/ 	.byte	0x04, 0x0a
        /*0072*/ 	.short	(.L_23 - .L_22)
	.align		4
.L_22:
        /*0074*/ 	.word	index@(.nv.constant0.triton_poi_fused_add_reflection_pad2d_relu_5)
        /*0078*/ 	.short	0x0210
        /*007a*/ 	.short	0x001c


	//----- nvinfo : EIATTR_SW_WAR
	.align		4
.L_23:
        /*007c*/ 	.byte	0x04, 0x36
        /*007e*/ 	.short	(.L_25 - .L_24)
.L_24:
        /*0080*/ 	.word	0x00000008
.L_25:


//--------------------- .nv.callgraph             --------------------------
	.section	.nv.callgraph,"",@"SHT_CUDA_CALLGRAPH"
	.align	4
	.sectionentsize	8
	.align		4
        /*0000*/ 	.word	0x00000000
	.align		4
        /*0004*/ 	.word	0xffffffff
	.align		4
        /*0008*/ 	.word	0x00000000
	.align		4
        /*000c*/ 	.word	0xfffffffe
	.align		4
        /*0010*/ 	.word	0x00000000
	.align		4
        /*0014*/ 	.word	0xfffffffd
	.align		4
        /*0018*/ 	.word	0x00000000
	.align		4
        /*001c*/ 	.word	0xfffffffc


//--------------------- .text.triton_poi_fused_add_reflection_pad2d_relu_5 --------------------------
	.section	.text.triton_poi_fused_add_reflection_pad2d_relu_5,"ax",@progbits
	.align	128
        .global         triton_poi_fused_add_reflection_pad2d_relu_5
        .type           triton_poi_fused_add_reflection_pad2d_relu_5,@function
        .size           triton_poi_fused_add_reflection_pad2d_relu_5,(.L_x_1 - triton_poi_fused_add_reflection_pad2d_relu_5)
        .other          triton_poi_fused_add_reflection_pad2d_relu_5,@"STO_CUDA_ENTRY STV_DEFAULT"
triton_poi_fused_add_reflection_pad2d_relu_5:
.text.triton_poi_fused_add_reflection_pad2d_relu_5:
[----:B------:R-:W0:Y:S01]  /*0000*/  LDC R1, c[0x0][0x28] ;  /* 0x00000a00ff017b82 */ /* 0x000e220000000800 */
[----:B------:R-:W1:Y:S01]  /*0010*/  S2R R0, SR_TID.X ;  /* 0x0000000000007919 */ /* 0x000e620000002100 */
[----:B------:R-:W-:Y:S01]  /*0020*/  ULDC.64 UR4, c[0x0][0x208] ;  /* 0x0000820000047ab9 */ /* 0x000fe20000000a00 */
[----:B------:R-:W2:Y:S01]  /*0030*/  S2R R3, SR_CTAID.X ;  /* 0x0000000000037919 */ /* 0x000ea20000002500 */
[----:B-1----:R-:W-:-:S05]  /*0040*/  IMAD.SHL.U32 R0, R0, 0x4, RZ ;  /* 0x0000000400007824 */ /* 0x002fca00078e00ff */
[----:B------:R-:W-:-:S05]  /*0050*/  LOP3.LUT R0, R0, 0x1fc, RZ, 0xc0, !PT ;  /* 0x000001fc00007812 */ /* 0x000fca00078ec0ff */
[----:B--2---:R-:W-:-:S04]  /*0060*/  IMAD R26, R3, 0x400, R0 ;  /* 0x00000400031a7824 */ /* 0x004fc800078e0200 */
[C---:B------:R-:W-:Y:S01]  /*0070*/  IMAD.HI R6, R26.reuse, 0x78787879, RZ ;  /* 0x787878791a067827 */ /* 0x040fe200078e02ff */
[----:B------:R-:W-:Y:S02]  /*0080*/  IADD3 R9, R26, 0x3, RZ ;  /* 0x000000031a097810 */ /* 0x000fe40007ffe0ff */
[C---:B------:R-:W-:Y:S01]  /*0090*/  ISETP.GE.AND P1, PT, R26.reuse, 0x24200, PT ;  /* 0x000242001a00780c */ /* 0x040fe20003f26270 */
[----:B------:R-:W-:Y:S01]  /*00a0*/  IMAD.HI R2, R26, 0x71625345, RZ ;  /* 0x716253451a027827 */ /* 0x000fe200078e02ff */
[----:B------:R-:W-:-:S03]  /*00b0*/  SHF.R.U32.HI R3, RZ, 0x1f, R6 ;  /* 0x0000001fff037819 */ /* 0x000fc60000011606 */
[C---:B------:R-:W-:Y:S01]  /*00c0*/  VIADD R7, R26.reuse, 0x1 ;  /* 0x000000011a077836 */ /* 0x040fe20000000000 */
[----:B------:R-:W-:Y:S01]  /*00d0*/  SHF.R.U32.HI R11, RZ, 0x1f, R2 ;  /* 0x0000001fff0b7819 */ /* 0x000fe20000011602 */
[----:B------:R-:W-:Y:S01]  /*00e0*/  VIADD R10, R26, 0x2 ;  /* 0x000000021a0a7836 */ /* 0x000fe20000000000 */
[----:B------:R-:W-:Y:S01]  /*00f0*/  LEA.HI.SX32 R6, R6, R3, 0x1c ;  /* 0x0000000306067211 */ /* 0x000fe200078fe2ff */
[----:B------:R-:W-:Y:S01]  /*0100*/  IMAD.HI R16, R9, 0x78787879, RZ ;  /* 0x7878787909107827 */ /* 0x000fe200078e02ff */
[----:B------:R-:W-:-:S03]  /*0110*/  LEA.HI R2, R2, R11, RZ, 0x17 ;  /* 0x0000000b02027211 */ /* 0x000fc600078fb8ff */
[----:B------:R-:W-:Y:S01]  /*0120*/  IMAD.HI R4, R7, 0x78787879, RZ ;  /* 0x7878787907047827 */ /* 0x000fe200078e02ff */
[----:B------:R-:W-:Y:S02]  /*0130*/  SHF.R.U32.HI R5, RZ, 0x1f, R16 ;  /* 0x0000001fff057819 */ /* 0x000fe40000011610 */
[----:B------:R-:W-:Y:S01]  /*0140*/  LEA R29, R2, 0x3ff, 0xa ;  /* 0x000003ff021d7811 */ /* 0x000fe200078e50ff */
[----:B------:R-:W-:Y:S01]  /*0150*/  IMAD.HI R0, R10, 0x78787879, RZ ;  /* 0x787878790a007827 */ /* 0x000fe200078e02ff */
[----:B------:R-:W-:Y:S02]  /*0160*/  SHF.R.U32.HI R3, RZ, 0x1f, R4 ;  /* 0x0000001fff037819 */ /* 0x000fe40000011604 */
[----:B------:R-:W-:Y:S01]  /*0170*/  LEA.HI.SX32 R16, R16, R5, 0x1c ;  /* 0x0000000510107211 */ /* 0x000fe200078fe2ff */
[C---:B------:R-:W-:Y:S01]  /*0180*/  VIADD R14, R26.reuse, 0x200 ;  /* 0x000002001a0e7836 */ /* 0x040fe20000000000 */
[----:B------:R-:W-:Y:S01]  /*0190*/  SHF.R.U32.HI R11, RZ, 0x1f, R0 ;  /* 0x0000001fff0b7819 */ /* 0x000fe20000011600 */
[----:B------:R-:W-:Y:S01]  /*01a0*/  VIADD R15, R26, 0x201 ;  /* 0x000002011a0f7836 */ /* 0x000fe20000000000 */
[----:B------:R-:W-:Y:S01]  /*01b0*/  LEA.HI.SX32 R4, R4, R3, 0x1c ;  /* 0x0000000304047211 */ /* 0x000fe200078fe2ff */
[----:B------:R-:W-:Y:S01]  /*01c0*/  IMAD.HI R3, R14, 0x78787879, RZ ;  /* 0x787878790e037827 */ /* 0x000fe200078e02ff */
[----:B------:R-:W-:-:S02]  /*01d0*/  LEA.HI.SX32 R5, R0, R11, 0x1c ;  /* 0x0000000b00057211 */ /* 0x000fc400078fe2ff */
[----:B------:R-:W-:Y:S01]  /*01e0*/  IADD3 R11, R26, 0x203, RZ ;  /* 0x000002031a0b7810 */ /* 0x000fe20007ffe0ff */
[----:B------:R-:W-:Y:S01]  /*01f0*/  IMAD.HI R13, R15, 0x78787879, RZ ;  /* 0x787878790f0d7827 */ /* 0x000fe200078e02ff */
[----:B------:R-:W-:Y:S02]  /*0200*/  SHF.R.U32.HI R0, RZ, 0x1f, R3 ;  /* 0x0000001fff007819 */ /* 0x000fe40000011603 */
[C---:B------:R-:W-:Y:S01]  /*0210*/  ISETP.GE.AND P0, PT, R14.reuse, 0x24200, PT ;  /* 0x000242000e00780c */ /* 0x040fe20003f06270 */
[----:B------:R-:W-:Y:S01]  /*0220*/  IMAD.HI R21, R14, 0x71625345, RZ ;  /* 0x716253450e157827 */ /* 0x000fe200078e02ff */
[----:B------:R-:W-:Y:S02]  /*0230*/  LEA.HI.SX32 R3, R3, R0, 0x1c ;  /* 0x0000000003037211 */ /* 0x000fe400078fe2ff */
[----:B------:R-:W-:Y:S01]  /*0240*/  SHF.R.U32.HI R12, RZ, 0x1f, R13 ;  /* 0x0000001fff0c7819 */ /* 0x000fe2000001160d */
[----:B------:R-:W-:Y:S01]  /*0250*/  IMAD.HI R18, R11, 0x78787879, RZ ;  /* 0x787878790b127827 */ /* 0x000fe200078e02ff */
[----:B------:R-:W-:-:S02]  /*0260*/  SHF.R.U32.HI R0, RZ, 0x1f, R21 ;  /* 0x0000001fff007819 */ /* 0x000fc40000011615 */
[----:B------:R-:W-:Y:S01]  /*0270*/  LEA.HI.SX32 R13, R13, R12, 0x1c ;  /* 0x0000000c0d0d7211 */ /* 0x000fe200078fe2ff */
[----:B------:R-:W-:Y:S01]  /*0280*/  VIADD R8, R26, 0x202 ;  /* 0x000002021a087836 */ /* 0x000fe20000000000 */
[----:B------:R-:W-:Y:S01]  /*0290*/  SHF.R.U32.HI R19, RZ, 0x1f, R18 ;  /* 0x0000001fff137819 */ /* 0x000fe20000011612 */
[----:B------:R-:W-:Y:S01]  /*02a0*/  IMAD.HI R17, R6, 0x78787879, RZ ;  /* 0x7878787906117827 */ /* 0x000fe200078e02ff */
[----:B------:R-:W-:Y:S02]  /*02b0*/  LEA.HI R0, R21, R0, RZ, 0x17 ;  /* 0x0000000015007211 */ /* 0x000fe400078fb8ff */
[----:B------:R-:W-:Y:S01]  /*02c0*/  LEA.HI.SX32 R12, R18, R19, 0x1c ;  /* 0x00000013120c7211 */ /* 0x000fe200078fe2ff */
[----:B------:R-:W-:Y:S01]  /*02d0*/  IMAD.HI R20, R8, 0x78787879, RZ ;  /* 0x7878787908147827 */ /* 0x000fe200078e02ff */
[----:B------:R-:W-:Y:S02]  /*02e0*/  SHF.R.U32.HI R22, RZ, 0x1f, R17 ;  /* 0x0000001fff167819 */ /* 0x000fe40000011611 */
[----:B------:R-:W-:Y:S01]  /*02f0*/  LEA R0, R0, 0x3ff, 0xa ;  /* 0x000003ff00007811 */ /* 0x000fe200078e50ff */
[----:B------:R-:W-:Y:S01]  /*0300*/  IMAD R18, R4, 0x22, RZ ;  /* 0x0000002204127824 */ /* 0x000fe200078e02ff */
[----:B------:R-:W-:Y:S01]  /*0310*/  SHF.R.U32.HI R21, RZ, 0x1f, R20 ;  /* 0x0000001fff157819 */ /* 0x000fe20000011614 */
[----:B------:R-:W-:Y:S01]  /*0320*/  IMAD R19, R16, 0x22, RZ ;  /* 0x0000002210137824 */ /* 0x000fe200078e02ff */
[----:B------:R-:W-:Y:S01]  /*0330*/  LEA.HI.SX32 R16, R17, R22, 0x1c ;  /* 0x0000001611107211 */ /* 0x000fe200078fe2ff */
[----:B------:R-:W-:Y:S01]  /*0340*/  IMAD.HI R17, R5, 0x78787879, RZ ;  /* 0x7878787905117827 */ /* 0x000fe200078e02ff */
[----:B------:R-:W-:-:S02]  /*0350*/  LEA.HI.SX32 R4, R20, R21, 0x1c ;  /* 0x0000001514047211 */ /* 0x000fc400078fe2ff */
[----:B------:R-:W-:Y:S01]  /*0360*/  LOP3.LUT R20, RZ, R18, RZ, 0x33, !PT ;  /* 0x00000012ff147212 */ /* 0x000fe200078e33ff */
[----:B------:R-:W-:Y:S01]  /*0370*/  IMAD.HI R18, R3, 0x78787879, RZ ;  /* 0x7878787903127827 */ /* 0x000fe200078e02ff */
[----:B------:R-:W-:-:S03]  /*0380*/  LOP3.LUT R22, RZ, R19, RZ, 0x33, !PT ;  /* 0x00000013ff167212 */ /* 0x000fc600078e33ff */
[----:B------:R-:W-:Y:S01]  /*0390*/  IMAD.IADD R7, R7, 0x1, R20 ;  /* 0x0000000107077824 */ /* 0x000fe200078e0214 */
[----:B------:R-:W-:Y:S01]  /*03a0*/  SHF.R.U32.HI R19, RZ, 0x1f, R18 ;  /* 0x0000001fff137819 */ /* 0x000fe20000011612 */
[----:B------:R-:W-:Y:S01]  /*03b0*/  IMAD R13, R13, 0x22, RZ ;  /* 0x000000220d0d7824 */ /* 0x000fe200078e02ff */
[----:B------:R-:W-:Y:S01]  /*03c0*/  SHF.R.U32.HI R20, RZ, 0x1f, R17 ;  /* 0x0000001fff147819 */ /* 0x000fe20000011611 */
[----:B------:R-:W-:Y:S01]  /*03d0*/  IMAD R16, R16, 0x22, RZ ;  /* 0x0000002210107824 */ /* 0x000fe200078e02ff */
[----:B------:R-:W-:Y:S01]  /*03e0*/  LEA.HI.SX32 R18, R18, R19, 0x1c ;  /* 0x0000001312127211 */ /* 0x000fe200078fe2ff */
[----:B------:R-:W-:Y:S01]  /*03f0*/  IMAD R19, R12, 0x22, RZ ;  /* 0x000000220c137824 */ /* 0x000fe200078e02ff */
[----:B------:R-:W-:Y:S01]  /*0400*/  LEA.HI.SX32 R17, R17, R20, 0x1c ;  /* 0x0000001411117211 */ /* 0x000fe200078fe2ff */
[C---:B------:R-:W-:Y:S01]  /*0410*/  IMAD.HI R12, R4.reuse, 0x78787879, RZ ;  /* 0x78787879040c7827 */ /* 0x040fe200078e02ff */
[----:B------:R-:W-:Y:S02]  /*0420*/  LOP3.LUT R20, RZ, R13, RZ, 0x33, !PT ;  /* 0x0000000dff147212 */ /* 0x000fe400078e33ff */
[----:B------:R-:W-:Y:S01]  /*0430*/  IABS R2, R7 ;  /* 0x0000000700027213 */ /* 0x000fe20000000000 */
[----:B------:R-:W-:Y:S01]  /*0440*/  IMAD.IADD R9, R9, 0x1, R22 ;  /* 0x0000000109097824 */ /* 0x000fe200078e0216 */
[----:B------:R-:W-:Y:S01]  /*0450*/  SHF.R.U32.HI R13, RZ, 0x1f, R12 ;  /* 0x0000001fff0d7819 */ /* 0x000fe2000001160c */
[----:B------:R-:W-:Y:S01]  /*0460*/  IMAD R21, R5, 0x22, RZ ;  /* 0x0000002205157824 */ /* 0x000fe200078e02ff */
[----:B------:R-:W-:Y:S01]  /*0470*/  LOP3.LUT R22, RZ, R19, RZ, 0x33, !PT ;  /* 0x00000013ff167212 */ /* 0x000fe200078e33ff */
[----:B------:R-:W-:Y:S01]  /*0480*/  IMAD R23, R4, 0x22, RZ ;  /* 0x0000002204177824 */ /* 0x000fe200078e02ff */
[----:B------:R-:W-:Y:S01]  /*0490*/  LEA.HI.SX32 R19, R12, R13, 0x1c ;  /* 0x0000000d0c137211 */ /* 0x000fe200078fe2ff */
[C---:B------:R-:W-:Y:S01]  /*04a0*/  IMAD R12, R6.reuse, 0x22, RZ ;  /* 0x00000022060c7824 */ /* 0x040fe200078e02ff */
[----:B------:R-:W-:Y:S01]  /*04b0*/  LOP3.LUT R13, RZ, R16, RZ, 0x33, !PT ;  /* 0x00000010ff0d7212 */ /* 0x000fe200078e33ff */
[----:B------:R-:W-:Y:S01]  /*04c0*/  IMAD R17, R17, 0x22, RZ ;  /* 0x0000002211117824 */ /* 0x000fe200078e02ff */
[----:B------:R-:W-:Y:S01]  /*04d0*/  LOP3.LUT R21, RZ, R21, RZ, 0x33, !PT ;  /* 0x00000015ff157212 */ /* 0x000fe200078e33ff */
[----:B------:R-:W-:Y:S01]  /*04e0*/  IMAD.IADD R15, R15, 0x1, R20 ;  /* 0x000000010f0f7824 */ /* 0x000fe200078e0214 */
[----:B------:R-:W-:Y:S01]  /*04f0*/  IABS R7, R9 ;  /* 0x0000000900077213 */ /* 0x000fe20000000000 */
[----:B------:R-:W-:Y:S01]  /*0500*/  IMAD.IADD R6, R6, 0x1, R13 ;  /* 0x0000000106067824 */ /* 0x000fe200078e020d */
[----:B------:R-:W-:Y:S01]  /*0510*/  LOP3.LUT R13, RZ, R12, RZ, 0x33, !PT ;  /* 0x0000000cff0d7212 */ /* 0x000fe200078e33ff */
[----:B------:R-:W-:Y:S01]  /*0520*/  IMAD.IADD R11, R11, 0x1, R22 ;  /* 0x000000010b0b7824 */ /* 0x000fe200078e0216 */
[----:B------:R-:W-:Y:S01]  /*0530*/  IADD3 R10, R10, R21, RZ ;  /* 0x000000150a0a7210 */ /* 0x000fe20007ffe0ff */
[----:B------:R-:W-:Y:S01]  /*0540*/  IMAD R21, R3, 0x22, RZ ;  /* 0x0000002203157824 */ /* 0x000fe200078e02ff */
[----:B------:R-:W-:Y:S01]  /*0550*/  IADD3 R2, R2, -0x1f, RZ ;  /* 0xffffffe102027810 */ /* 0x000fe20007ffe0ff */
[----:B------:R-:W-:Y:S01]  /*0560*/  IMAD.IADD R13, R26, 0x1, R13 ;  /* 0x000000011a0d7824 */ /* 0x000fe200078e020d */
[----:B------:R-:W-:Y:S01]  /*0570*/  IABS R10, R10 ;  /* 0x0000000a000a7213 */ /* 0x000fe20000000000 */
[----:B------:R-:W-:Y:S01]  /*0580*/  VIADD R7, R7, 0xffffffe1 ;  /* 0xffffffe107077836 */ /* 0x000fe20000000000 */
[----:B------:R-:W-:Y:S01]  /*0590*/  LOP3.LUT R21, RZ, R21, RZ, 0x33, !PT ;  /* 0x00000015ff157212 */ /* 0x000fe200078e33ff */
[----:B------:R-:W-:Y:S01]  /*05a0*/  IMAD R18, R18, 0x22, RZ ;  /* 0x0000002212127824 */ /* 0x000fe200078e02ff */
[----:B------:R-:W-:Y:S01]  /*05b0*/  IABS R13, R13 ;  /* 0x0000000d000d7213 */ /* 0x000fe20000000000 */
[----:B------:R-:W-:Y:S01]  /*05c0*/  VIADD R10, R10, 0xffffffe1 ;  /* 0xffffffe10a0a7836 */ /* 0x000fe20000000000 */
[----:B------:R-:W-:Y:S01]  /*05d0*/  LOP3.LUT R23, RZ, R23, RZ, 0x33, !PT ;  /* 0x00000017ff177212 */ /* 0x000fe200078e33ff */
[----:B------:R-:W-:Y:S01]  /*05e0*/  IMAD.IADD R14, R14, 0x1, R21 ;  /* 0x000000010e0e7824 */ /* 0x000fe200078e0215 */
[----:B------:R-:W-:Y:S01]  /*05f0*/  IABS R2, R2 ;  /* 0x0000000200027213 */ /* 0x000fe20000000000 */
[----:B------:R-:W-:Y:S01]  /*0600*/  IMAD.MOV.U32 R9, RZ, RZ, R13 ;  /* 0x000000ffff097224 */ /* 0x000fe200078e000d */
[----:B------:R-:W-:Y:S01]  /*0610*/  IABS R10, R10 ;  /* 0x0000000a000a7213 */ /* 0x000fe20000000000 */
[----:B------:R-:W-:Y:S01]  /*0620*/  IMAD R19, R19, 0x22, RZ ;  /* 0x0000002213137824 */ /* 0x000fe200078e02ff */
[----:B------:R-:W-:Y:S01]  /*0630*/  IADD3 R8, R8, R23, RZ ;  /* 0x0000001708087210 */ /* 0x000fe20007ffe0ff */
[----:B------:R-:W-:Y:S01]  /*0640*/  VIADD R9, R9, 0xffffffe1 ;  /* 0xffffffe109097836 */ /* 0x000fe20000000000 */
[----:B------:R-:W-:-:S02]  /*0650*/  IABS R14, R14 ;  /* 0x0000000e000e7213 */ /* 0x000fc40000000000 */
[----:B------:R-:W-:Y:S02]  /*0660*/  LOP3.LUT R16, RZ, R17, RZ, 0x33, !PT ;  /* 0x00000011ff107212 */ /* 0x000fe400078e33ff */
[----:B------:R-:W-:Y:S02]  /*0670*/  IABS R12, R7 ;  /* 0x00000007000c7213 */ /* 0x000fe40000000000 */
[----:B------:R-:W-:Y:S01]  /*0680*/  IABS R20, R9 ;  /* 0x0000000900147213 */ /* 0x000fe20000000000 */
[----:B------:R-:W-:Y:S01]  /*0690*/  IMAD.IADD R5, R5, 0x1, R16 ;  /* 0x0000000105057824 */ /* 0x000fe200078e0210 */
[----:B------:R-:W-:Y:S01]  /*06a0*/  IADD3 R27, R29, -R2, RZ ;  /* 0x800000021d1b7210 */ /* 0x000fe20007ffe0ff */
[C---:B------:R-:W-:Y:S01]  /*06b0*/  IMAD.IADD R2, R29.reuse, 0x1, -R10 ;  /* 0x000000011d027824 */ /* 0x040fe200078e0a0a */
[----:B------:R-:W-:Y:S01]  /*06c0*/  IABS R7, R15 ;  /* 0x0000000f00077213 */ /* 0x000fe20000000000 */
[C---:B------:R-:W-:Y:S01]  /*06d0*/  IMAD.IADD R20, R29.reuse, 0x1, -R20 ;  /* 0x000000011d147824 */ /* 0x040fe200078e0a14 */
[----:B------:R-:W-:Y:S01]  /*06e0*/  IABS R9, R11 ;  /* 0x0000000b00097213 */ /* 0x000fe20000000000 */
[----:B------:R-:W-:Y:S01]  /*06f0*/  IMAD.IADD R29, R29, 0x1, -R12 ;  /* 0x000000011d1d7824 */ /* 0x000fe200078e0a0c */
[----:B------:R-:W-:Y:S01]  /*0700*/  IABS R10, R8 ;  /* 0x00000008000a7213 */ /* 0x000fe20000000000 */
[----:B------:R-:W-:Y:S01]  /*0710*/  IMAD.MOV.U32 R8, RZ, RZ, R14 ;  /* 0x000000ffff087224 */ /* 0x000fe200078e000e */
[----:B------:R-:W-:Y:S01]  /*0720*/  IABS R11, R6 ;  /* 0x00000006000b7213 */ /* 0x000fe20000000000 */
[----:B------:R-:W-:Y:S01]  /*0730*/  VIADD R6, R7, 0xffffffe1 ;  /* 0xffffffe107067836 */ /* 0x000fe20000000000 */
[----:B------:R-:W1:Y:S01]  /*0740*/  LDC.64 R12, c[0x0][0x210] ;  /* 0x00008400ff0c7b82 */ /* 0x000e620000000a00 */
[----:B------:R-:W-:Y:S01]  /*0750*/  VIADD R7, R9, 0xffffffe1 ;  /* 0xffffffe109077836 */ /* 0x000fe20000000000 */
[----:B------:R-:W-:Y:S01]  /*0760*/  IADD3 R8, R8, -0x1f, RZ ;  /* 0xffffffe108087810 */ /* 0x000fe20007ffe0ff */
[----:B------:R-:W-:Y:S01]  /*0770*/  VIADD R9, R10, 0xffffffe1 ;  /* 0xffffffe10a097836 */ /* 0x000fe20000000000 */
[----:B------:R-:W-:-:S02]  /*0780*/  MOV R10, R11 ;  /* 0x0000000b000a7202 */ /* 0x000fc40000000f00 */
[----:B------:R-:W-:Y:S02]  /*0790*/  IABS R11, R5 ;  /* 0x00000005000b7213 */ /* 0x000fe40000000000 */
[----:B------:R-:W-:Y:S01]  /*07a0*/  IABS R21, R8 ;  /* 0x0000000800157213 */ /* 0x000fe20000000000 */
[----:B------:R-:W-:Y:S01]  /*07b0*/  VIADD R5, R10, 0xffffffe1 ;  /* 0xffffffe10a057836 */ /* 0x000fe20000000000 */
[----:B------:R-:W-:Y:S01]  /*07c0*/  IABS R8, R6 ;  /* 0x0000000600087213 */ /* 0x000fe20000000000 */
[----:B------:R-:W-:Y:S01]  /*07d0*/  IMAD.MOV.U32 R6, RZ, RZ, R11 ;  /* 0x000000ffff067224 */ /* 0x000fe200078e000b */
[----:B------:R-:W-:Y:S01]  /*07e0*/  LOP3.LUT R18, RZ, R18, RZ, 0x33, !PT ;  /* 0x00000012ff127212 */ /* 0x000fe200078e33ff */
[----:B------:R-:W2:Y:S01]  /*07f0*/  LDC.64 R14, c[0x0][0x218] ;  /* 0x00008600ff0e7b82 */ /* 0x000ea20000000a00 */
[----:B------:R-:W-:Y:S01]  /*0800*/  LOP3.LUT R19, RZ, R19, RZ, 0x33, !PT ;  /* 0x00000013ff137212 */ /* 0x000fe200078e33ff */
[----:B------:R-:W-:Y:S01]  /*0810*/  IMAD.MOV.U32 R11, RZ, RZ, R8 ;  /* 0x000000ffff0b7224 */ /* 0x000fe200078e0008 */
[----:B------:R-:W-:Y:S01]  /*0820*/  IADD3 R3, R3, R18, RZ ;  /* 0x0000001203037210 */ /* 0x000fe20007ffe0ff */
[----:B------:R-:W-:Y:S01]  /*0830*/  IMAD.IADD R21, R0, 0x1, -R21 ;  /* 0x0000000100157824 */ /* 0x000fe200078e0a15 */
[----:B------:R-:W-:Y:S01]  /*0840*/  IADD3 R6, R6, -0x1f, RZ ;  /* 0xffffffe106067810 */ /* 0x000fe20007ffe0ff */
[----:B------:R-:W-:Y:S01]  /*0850*/  IMAD.IADD R4, R4, 0x1, R19 ;  /* 0x0000000104047824 */ /* 0x000fe200078e0213 */
[----:B------:R-:W-:Y:S01]  /*0860*/  IABS R23, R9 ;  /* 0x0000000900177213 */ /* 0x000fe20000000000 */
[----:B------:R-:W-:Y:S01]  /*0870*/  IMAD.IADD R11, R0, 0x1, -R11 ;  /* 0x00000001000b7824 */ /* 0x000fe200078e0a0b */
[----:B------:R-:W-:-:S02]  /*0880*/  IABS R5, R5 ;  /* 0x0000000500057213 */ /* 0x000fc40000000000 */
[----:B------:R-:W-:Y:S02]  /*0890*/  CS2R R8, SRZ ;  /* 0x0000000000087805 */ /* 0x000fe4000001ff00 */
[----:B------:R-:W-:Y:S01]  /*08a0*/  IABS R3, R3 ;  /* 0x0000000300037213 */ /* 0x000fe20000000000 */
[----:B------:R-:W-:Y:S01]  /*08b0*/  IMAD.IADD R23, R0, 0x1, -R23 ;  /* 0x0000000100177824 */ /* 0x000fe200078e0a17 */
[----:B------:R-:W-:Y:S01]  /*08c0*/  IABS R25, R7 ;  /* 0x0000000700197213 */ /* 0x000fe20000000000 */
[C---:B------:R-:W-:Y:S01]  /*08d0*/  IMAD R20, R5.reuse, -0x20, R20 ;  /* 0xffffffe005147824 */ /* 0x040fe200078e0214 */
[----:B------:R-:W-:Y:S01]  /*08e0*/  IABS R6, R6 ;  /* 0x0000000600067213 */ /* 0x000fe20000000000 */
[----:B------:R-:W-:Y:S01]  /*08f0*/  IMAD R27, R5, -0x20, R27 ;  /* 0xffffffe0051b7824 */ /* 0x000fe200078e021b */
[----:B------:R-:W-:Y:S01]  /*0900*/  IADD3 R25, R0, -R25, RZ ;  /* 0x8000001900197210 */ /* 0x000fe20007ffe0ff */
[----:B------:R-:W-:Y:S02]  /*0910*/  VIADD R0, R3, 0xffffffe1 ;  /* 0xffffffe103007836 */ /* 0x000fe40000000000 */
[----:B------:R-:W-:Y:S01]  /*0920*/  IMAD R5, R6, -0x20, R2 ;  /* 0xffffffe006057824 */ /* 0x000fe200078e0202 */
[----:B------:R-:W-:Y:S01]  /*0930*/  IABS R2, R4 ;  /* 0x0000000400027213 */ /* 0x000fe20000000000 */
[----:B-1----:R-:W-:Y:S01]  /*0940*/  IMAD.WIDE R16, R20, 0x4, R12 ;  /* 0x0000000414107825 */ /* 0x002fe200078e020c */
[----:B------:R-:W-:-:S03]  /*0950*/  IABS R4, R0 ;  /* 0x0000000000047213 */ /* 0x000fc60000000000 */
[----:B------:R-:W-:Y:S01]  /*0960*/  IMAD.MOV.U32 R0, RZ, RZ, R2 ;  /* 0x000000ffff007224 */ /* 0x000fe200078e0002 */
[----:B------:R-:W-:Y:S01]  /*0970*/  HFMA2.MMA R22, -RZ, RZ, 0, 0 ;  /* 0x00000000ff167435 */ /* 0x000fe200000001ff */
[----:B------:R-:W-:Y:S01]  /*0980*/  IMAD R29, R6, -0x20, R29 ;  /* 0xffffffe0061d7824 */ /* 0x000fe200078e021d */
[----:B------:R2:W3:Y:S01]  /*0990*/  @!P1 LDG.E.EL R8, desc[UR4][R16.64] ;  /* 0x0000000410089981 */ /* 0x0004e2000c2e1900 */
[C---:B------:R-:W-:Y:S01]  /*09a0*/  IMAD R21, R4.reuse, -0x20, R21 ;  /* 0xffffffe004157824 */ /* 0x040fe200078e0215 */
[----:B------:R-:W-:Y:S01]  /*09b0*/  IADD3 R0, R0, -0x1f, RZ ;  /* 0xffffffe100007810 */ /* 0x000fe20007ffe0ff */
[----:B------:R-:W-:Y:S02]  /*09c0*/  IMAD R11, R4, -0x20, R11 ;  /* 0xffffffe0040b7824 */ /* 0x000fe400078e020b */
[----:B------:R-:W-:Y:S01]  /*09d0*/  IMAD.WIDE R6, R27, 0x4, R12 ;  /* 0x000000041b067825 */ /* 0x000fe200078e020c */
[----:B------:R-:W-:-:S03]  /*09e0*/  IABS R24, R0 ;  /* 0x0000000000187213 */ /* 0x000fc60000000000 */
[----:B------:R-:W-:Y:S01]  /*09f0*/  IMAD.MOV.U32 R4, RZ, RZ, RZ ;  /* 0x000000ffff047224 */ /* 0x000fe200078e00ff */
[----:B------:R1:W4:Y:S01]  /*0a00*/  @!P1 LDG.E.EL R9, desc[UR4][R6.64] ;  /* 0x0000000406099981 */ /* 0x000322000c2e1900 */
[----:B------:R-:W-:Y:S02]  /*0a10*/  IMAD.MOV.U32 R10, RZ, RZ, RZ ;  /* 0x000000ffff0a7224 */ /* 0x000fe400078e00ff */
[----:B------:R-:W-:-:S04]  /*0a20*/  IMAD.WIDE R18, R29, 0x4, R12 ;  /* 0x000000041d127825 */ /* 0x000fc800078e020c */
[----:B------:R-:W-:Y:S01]  /*0a30*/  IMAD.WIDE R2, R5, 0x4, R12 ;  /* 0x0000000405027825 */ /* 0x000fe200078e020c */
[----:B------:R5:W3:Y:S03]  /*0a40*/  @!P1 LDG.E.EL R4, desc[UR4][R18.64] ;  /* 0x0000000412049981 */ /* 0x000ae6000c2e1900 */
[----:B--2---:R-:W-:Y:S01]  /*0a50*/  IMAD.WIDE R16, R20, 0x4, R14 ;  /* 0x0000000414107825 */ /* 0x004fe200078e020e */
[----:B-1----:R-:W-:Y:S01]  /*0a60*/  CS2R R6, SRZ ;  /* 0x0000000000067805 */ /* 0x002fe2000001ff00 */
[----:B------:R1:W2:Y:S02]  /*0a70*/  @!P1 LDG.E.EL R10, desc[UR4][R2.64] ;  /* 0x00000004020a9981 */ /* 0x0002a4000c2e1900 */
[C---:B------:R-:W-:Y:S02]  /*0a80*/  IMAD R23, R24.reuse, -0x20, R23 ;  /* 0xffffffe018177824 */ /* 0x040fe400078e0217 */
[----:B------:R-:W-:Y:S01]  /*0a90*/  IMAD R25, R24, -0x20, R25 ;  /* 0xffffffe018197824 */ /* 0x000fe200078e0219 */
[----:B------:R1:W2:Y:S01]  /*0aa0*/  @!P1 LDG.E.EL R22, desc[UR4][R16.64] ;  /* 0x0000000410169981 */ /* 0x0002a2000c2e1900 */
[----:B------:R-:W-:-:S02]  /*0ab0*/  IMAD.MOV.U32 R0, RZ, RZ, RZ ;  /* 0x000000ffff007224 */ /* 0x000fc400078e00ff */
[----:B-----5:R-:W-:-:S04]  /*0ac0*/  IMAD.WIDE R18, R27, 0x4, R14 ;  /* 0x000000041b127825 */ /* 0x020fc800078e020e */
[----:B------:R-:W-:Y:S01]  /*0ad0*/  IMAD.MOV.U32 R24, RZ, RZ, RZ ;  /* 0x000000ffff187224 */ /* 0x000fe200078e00ff */
[----:B------:R-:W5:Y:S01]  /*0ae0*/  @!P1 LDG.E.EL R7, desc[UR4][R18.64] ;  /* 0x0000000412079981 */ /* 0x000f62000c2e1900 */
[----:B-1----:R-:W-:-:S04]  /*0af0*/  IMAD.WIDE R2, R21, 0x4, R12 ;  /* 0x0000000415027825 */ /* 0x002fc800078e020c */
[--C-:B0-----:R-:W-:Y:S01]  /*0b00*/  IMAD.WIDE R16, R5, 0x4, R14.reuse ;  /* 0x0000000405107825 */ /* 0x101fe200078e020e */
[----:B------:R0:W3:Y:S03]  /*0b10*/  @!P0 LDG.E.EL R0, desc[UR4][R2.64] ;  /* 0x0000000402008981 */ /* 0x0000e6000c2e1900 */
[----:B------:R-:W-:Y:S01]  /*0b20*/  IMAD.WIDE R28, R29, 0x4, R14 ;  /* 0x000000041d1c7825 */ /* 0x000fe200078e020e */
[----:B------:R1:W3:Y:S01]  /*0b30*/  @!P1 LDG.E.EL R6, desc[UR4][R16.64] ;  /* 0x0000000410069981 */ /* 0x0002e2000c2e1900 */
[----:B------:R-:W-:-:S03]  /*0b40*/  MOV R27, RZ ;  /* 0x000000ff001b7202 */ /* 0x000fc60000000f00 */
[----:B------:R-:W4:Y:S01]  /*0b50*/  @!P1 LDG.E.EL R24, desc[UR4][R28.64] ;  /* 0x000000041c189981 */ /* 0x000f22000c2e1900 */
[----:B------:R-:W-:Y:S01]  /*0b60*/  IMAD.WIDE R20, R21, 0x4, R14 ;  /* 0x0000000415147825 */ /* 0x000fe200078e020e */
[----:B0-----:R-:W-:-:S03]  /*0b70*/  CS2R R2, SRZ ;  /* 0x0000000000027805 */ /* 0x001fc6000001ff00 */
[----:B------:R-:W-:Y:S02]  /*0b80*/  IMAD.MOV.U32 R5, RZ, RZ, RZ ;  /* 0x000000ffff057224 */ /* 0x000fe400078e00ff */
[--C-:B-1----:R-:W-:Y:S01]  /*0b90*/  IMAD.WIDE R16, R11, 0x4, R14.reuse ;  /* 0x000000040b107825 */ /* 0x102fe200078e020e */
[----:B------:R0:W4:Y:S03]  /*0ba0*/  @!P0 LDG.E.EL R2, desc[UR4][R20.64] ;  /* 0x0000000414028981 */ /* 0x000126000c2e1900 */
[--C-:B------:R-:W-:Y:S01]  /*0bb0*/  IMAD.WIDE R18, R23, 0x4, R14.reuse ;  /* 0x0000000417127825 */ /* 0x100fe200078e020e */
[----:B------:R1:W4:Y:S03]  /*0bc0*/  @!P0 LDG.E.EL R3, desc[UR4][R16.64] ;  /* 0x0000000410038981 */ /* 0x000326000c2e1900 */
[----:B------:R-:W-:Y:S01]  /*0bd0*/  IMAD.WIDE R14, R25, 0x4, R14 ;  /* 0x00000004190e7825 */ /* 0x000fe200078e020e */
[----:B------:R-:W4:Y:S04]  /*0be0*/  @!P0 LDG.E.EL R5, desc[UR4][R18.64] ;  /* 0x0000000412058981 */ /* 0x000f28000c2e1900 */
[----:B------:R1:W4:Y:S01]  /*0bf0*/  @!P0 LDG.E.EL R27, desc[UR4][R14.64] ;  /* 0x000000040e1b8981 */ /* 0x000322000c2e1900 */
[----:B0-----:R-:W-:Y:S01]  /*0c00*/  CS2R R20, SRZ ;  /* 0x0000000000147805 */ /* 0x001fe2000001ff00 */
[--C-:B------:R-:W-:Y:S01]  /*0c10*/  IMAD.WIDE R28, R11, 0x4, R12.reuse ;  /* 0x000000040b1c7825 */ /* 0x100fe200078e020c */
[----:B-1----:R-:W0:Y:S04]  /*0c20*/  LDC.64 R16, c[0x0][0x220] ;  /* 0x00008800ff107b82 */ /* 0x002e280000000a00 */
[----:B------:R-:W4:Y:S01]  /*0c30*/  @!P0 LDG.E.EL R20, desc[UR4][R28.64] ;  /* 0x000000041c148981 */ /* 0x000f22000c2e1900 */
[----:B------:R-:W-:-:S04]  /*0c40*/  IMAD.WIDE R14, R23, 0x4, R12 ;  /* 0x00000004170e7825 */ /* 0x000fc800078e020c */
[----:B------:R-:W-:Y:S02]  /*0c50*/  IMAD.MOV.U32 R23, RZ, RZ, RZ ;  /* 0x000000ffff177224 */ /* 0x000fe400078e00ff */
[----:B------:R-:W-:-:S04]  /*0c60*/  IMAD.WIDE R12, R25, 0x4, R12 ;  /* 0x00000004190c7825 */ /* 0x000fc800078e020c */
[----:B------:R-:W4:Y:S04]  /*0c70*/  @!P0 LDG.E.EL R23, desc[UR4][R14.64] ;  /* 0x000000040e178981 */ /* 0x000f28000c2e1900 */
[----:B------:R-:W4:Y:S01]  /*0c80*/  @!P0 LDG.E.EL R21, desc[UR4][R12.64] ;  /* 0x000000040c158981 */ /* 0x000f22000c2e1900 */
[----:B0-----:R-:W-:Y:S01]  /*0c90*/  IMAD.WIDE R16, R26, 0x4, R16 ;  /* 0x000000041a107825 */ /* 0x001fe200078e0210 */
[----:B--2---:R-:W-:-:S04]  /*0ca0*/  FSETP.GEU.AND P2, PT, R22, RZ, PT ;  /* 0x000000ff1600720b */ /* 0x004fc80003f4e000 */
[----:B------:R-:W-:Y:S02]  /*0cb0*/  FSEL R11, R22, RZ, P2 ;  /* 0x000000ff160b7208 */ /* 0x000fe40001000000 */
[----:B-----5:R-:W-:-:S04]  /*0cc0*/  FSETP.GEU.AND P3, PT, R7, RZ, PT ;  /* 0x000000ff0700720b */ /* 0x020fc80003f6e000 */
[----:B------:R-:W-:Y:S02]  /*0cd0*/  FSEL R18, R7, RZ, P3 ;  /* 0x000000ff07127208 */ /* 0x000fe40001800000 */
[----:B---3--:R-:W-:Y:S02]  /*0ce0*/  FSETP.GEU.AND P4, PT, R6, RZ, PT ;  /* 0x000000ff0600720b */ /* 0x008fe40003f8e000 */
[----:B----4-:R-:W-:Y:S02]  /*0cf0*/  FSETP.GEU.AND P5, PT, R24, RZ, PT ;  /* 0x000000ff1800720b */ /* 0x010fe40003fae000 */
[----:B------:R-:W-:Y:S02]  /*0d00*/  FSEL R7, R6, RZ, P4 ;  /* 0x000000ff06077208 */ /* 0x000fe40002000000 */
[----:B------:R-:W-:Y:S01]  /*0d10*/  FSEL R19, R24, RZ, P5 ;  /* 0x000000ff18137208 */ /* 0x000fe20002800000 */
[----:B------:R-:W-:Y:S01]  /*0d20*/  FADD R8, R11, R8 ;  /* 0x000000080b087221 */ /* 0x000fe20000000000 */
[----:B------:R-:W-:Y:S01]  /*0d30*/  FADD R9, R18, R9 ;  /* 0x0000000912097221 */ /* 0x000fe20000000000 */
[----:B------:R-:W-:Y:S01]  /*0d40*/  FSETP.GEU.AND P2, PT, R2, RZ, PT ;  /* 0x000000ff0200720b */ /* 0x000fe20003f4e000 */
[----:B------:R-:W-:Y:S01]  /*0d50*/  FADD R10, R7, R10 ;  /* 0x0000000a070a7221 */ /* 0x000fe20000000000 */
[----:B------:R-:W-:Y:S01]  /*0d60*/  FADD R11, R19, R4 ;  /* 0x00000004130b7221 */ /* 0x000fe20000000000 */
[----:B------:R-:W-:-:S02]  /*0d70*/  FSETP.GEU.AND P3, PT, R3, RZ, PT ;  /* 0x000000ff0300720b */ /* 0x000fc40003f6e000 */
[----:B------:R-:W-:Y:S02]  /*0d80*/  FSETP.GEU.AND P4, PT, R5, RZ, PT ;  /* 0x000000ff0500720b */ /* 0x000fe40003f8e000 */
[----:B------:R-:W-:Y:S02]  /*0d90*/  FSETP.GEU.AND P5, PT, R27, RZ, PT ;  /* 0x000000ff1b00720b */ /* 0x000fe40003fae000 */
[----:B------:R-:W-:Y:S02]  /*0da0*/  FSEL R7, R2, RZ, P2 ;  /* 0x000000ff02077208 */ /* 0x000fe40001000000 */
[----:B------:R-:W-:Y:S02]  /*0db0*/  FSEL R3, R3, RZ, P3 ;  /* 0x000000ff03037208 */ /* 0x000fe40001800000 */
[----:B------:R-:W-:Y:S02]  /*0dc0*/  FSEL R6, R5, RZ, P4 ;  /* 0x000000ff05067208 */ /* 0x000fe40002000000 */
[----:B------:R-:W-:Y:S01]  /*0dd0*/  FSEL R2, R27, RZ, P5 ;  /* 0x000000ff1b027208 */ /* 0x000fe20002800000 */
[----:B------:R0:W-:Y:S01]  /*0de0*/  @!P1 STG.E.128 desc[UR4][R16.64], R8 ;  /* 0x0000000810009986 */ /* 0x0001e2000c101d04 */
[----:B------:R-:W-:Y:S01]  /*0df0*/  FADD R4, R7, R0 ;  /* 0x0000000007047221 */ /* 0x000fe20000000000 */
[----:B------:R-:W-:Y:S01]  /*0e00*/  FADD R5, R3, R20 ;  /* 0x0000001403057221 */ /* 0x000fe20000000000 */
[----:B------:R-:W-:Y:S01]  /*0e10*/  FADD R6, R6, R23 ;  /* 0x0000001706067221 */ /* 0x000fe20000000000 */
[----:B------:R-:W-:Y:S01]  /*0e20*/  FADD R7, R2, R21 ;  /* 0x0000001502077221 */ /* 0x000fe20000000000 */
[----:B0-----:R-:W-:Y:S06]  /*0e30*/  @P0 EXIT ;  /* 0x000000000000094d */ /* 0x001fec0003800000 */
[----:B------:R-:W-:Y:S01]  /*0e40*/  STG.E.128 desc[UR4][R16.64+0x800], R4 ;  /* 0x0008000410007986 */ /* 0x000fe2000c101d04 */
[----:B------:R-:W-:Y:S05]  /*0e50*/  EXIT ;  /* 0x000000000000794d */ /* 0x000fea0003800000 */
.L_x_0:
[----:B------:R-:W-:-:S00]  /*0e60*/  BRA `(.L_x_0) ;  /* 0xfffffffc00fc7947 */ /* 0x000fc0000383ffff */
[----:B------:R-:W-:-:S00]  /*0e70*/  NOP ;  /* 0x0000000000007918 */ /* 0x000fc00000000000 */
        /* <DEDUP_REMOVED lines=8> */
.L_x_1:


//--------------------- .nv.constant0.triton_poi_fused_add_reflection_pad2d_relu_5 --------------------------
	.section	.nv.constant0.triton_poi_fused_add_reflection_pad2d_relu_5,"a",@progbits
	.sectionflags	@""
	.align	4
.nv.constant0.triton_poi_fused_add_reflection_pad2d_relu_5:
	.zero		556
